//
// Generated by NVIDIA NVVM Compiler
//
// Compiler Build ID: CL-36424714
// Cuda compilation tools, release 13.0, V13.0.88
// Based on NVVM 20.0.0
//

.version 9.0
.target sm_100
.address_size 64

	// .globl	_Z16matrix_transposePf
// _ZZ16matrix_transposePfE4tile has been demoted

.visible .entry _Z16matrix_transposePf(
	.param .u64 .ptr .align 1 _Z16matrix_transposePf_param_0
)
{
	.reg .b32 	%r<23>;
	.reg .b32 	%f<4>;
	.reg .b64 	%rd<7>;
	// demoted variable
	.shared .align 4 .b8 _ZZ16matrix_transposePfE4tile[16];
	ld.param.u64 	%rd1, [_Z16matrix_transposePf_param_0];
	cvta.to.global.u64 	%rd2, %rd1;
	mov.u32 	%r1, %tid.x;
	mov.u32 	%r2, %tid.y;
	mov.u32 	%r3, %ctaid.x;
	mov.u32 	%r4, %ctaid.y;
	shl.b32 	%r5, %r3, 4;
	shl.b32 	%r6, %r1, 3;
	shl.b32 	%r7, %r4, 1;
	add.s32 	%r8, %r6, %r2;
	add.s32 	%r9, %r8, %r5;
	add.s32 	%r10, %r9, %r7;
	mul.wide.s32 	%rd3, %r10, 4;
	add.s64 	%rd4, %rd2, %rd3;
	ld.global.f32 	%f1, [%rd4];
	mov.u32 	%r11, _ZZ16matrix_transposePfE4tile;
	add.s32 	%r12, %r11, %r6;
	shl.b32 	%r13, %r2, 2;
	add.s32 	%r14, %r12, %r13;
	st.shared.f32 	[%r14], %f1;
	shl.b32 	%r15, %r2, 3;
	add.s32 	%r16, %r11, %r15;
	shl.b32 	%r17, %r1, 2;
	add.s32 	%r18, %r16, %r17;
	ld.shared.f32 	%f2, [%r18];
	st.shared.f32 	[%r14], %f2;
	bar.sync 	0;
	ld.shared.f32 	%f3, [%r14];
	shl.b32 	%r19, %r4, 4;
	shl.b32 	%r20, %r3, 1;
	add.s32 	%r21, %r8, %r19;
	add.s32 	%r22, %r21, %r20;
	mul.wide.u32 	%rd5, %r22, 4;
	add.s64 	%rd6, %rd2, %rd5;
	st.global.f32 	[%rd6], %f3;
	ret;

}


// ===== COMPILED SASS (sm_100) =====

	.target	sm_100

	.elftype	@"ET_EXEC"


//--------------------- .note.nv.tkinfo           --------------------------
	.section	.note.nv.tkinfo,"",@"SHT_NOTE"
	.sectionflags	@"SHF_NOTE_NV_TKINFO"
	.tkinfo
        /*0018*/ 	.word	0x00000002
        /*0030*/ 	.string	""
        /*0030*/ 	.string	"ptxas"
        /*0030*/ 	.string	"Cuda compilation tools, release 13.0, V13.0.88"
        /*0030*/ 	.string	"Build cuda_13.0.r13.0/compiler.36424714_0"
        /*0030*/ 	.string	"-arch sm_100 -m 64 "



//--------------------- .note.nv.cuinfo           --------------------------
	.section	.note.nv.cuinfo,"",@"SHT_NOTE"
	.sectionflags	@"SHF_NOTE_NV_CUINFO"
        /*0018*/ 	.short	0x0002
        /*001a*/ 	.short	0x0064
        /*001c*/ 	.short	0x0082
	.zero		2


//--------------------- .nv.info                  --------------------------
	.section	.nv.info,"",@"SHT_CUDA_INFO"
	.align	4


	//----- nvinfo : EIATTR_REGCOUNT
	.align		4
        /*0000*/ 	.byte	0x04, 0x2f
        /*0002*/ 	.short	(.L_1 - .L_0)
	.align		4
.L_0:
        /*0004*/ 	.word	index@(_Z16matrix_transposePf)
        /*0008*/ 	.word	0x00000010


	//----- nvinfo : EIATTR_FRAME_SIZE
	.align		4
.L_1:
        /*000c*/ 	.byte	0x04, 0x11
        /*000e*/ 	.short	(.L_3 - .L_2)
	.align		4
.L_2:
        /*0010*/ 	.word	index@(_Z16matrix_transposePf)
        /*0014*/ 	.word	0x00000000


	//----- nvinfo : EIATTR_MIN_STACK_SIZE
	.align		4
.L_3:
        /*0018*/ 	.byte	0x04, 0x12
        /*001a*/ 	.short	(.L_5 - .L_4)
	.align		4
.L_4:
        /*001c*/ 	.word	index@(_Z16matrix_transposePf)
        /*0020*/ 	.word	0x00000000
.L_5:


//--------------------- .nv.compat                --------------------------
	.section	.nv.compat,"",@"SHT_CUDA_COMPAT_INFO"
	.align	4
        /*0000*/ 	.byte	0x02, 0x09, 0x00, 0x00, 0x02, 0x02, 0x01, 0x00, 0x02, 0x05, 0x05, 0x00, 0x03, 0x07, 0x01, 0x01
        /*0010*/ 	.byte	0x02, 0x03, 0x00, 0x00, 0x02, 0x06, 0x01, 0x00, 0x04, 0x0b, 0x08, 0x00, 0x09, 0x00, 0x00, 0x00
        /*0020*/ 	.byte	0x00, 0x00, 0x00, 0x00


//--------------------- .nv.info._Z16matrix_transposePf --------------------------
	.section	.nv.info._Z16matrix_transposePf,"",@"SHT_CUDA_INFO"
	.sectionflags	@""
	.align	4


	//----- nvinfo : EIATTR_CUDA_API_VERSION
	.align		4
        /*0000*/ 	.byte	0x04, 0x37
        /*0002*/ 	.short	(.L_7 - .L_6)
.L_6:
        /*0004*/ 	.word	0x00000082


	//----- nvinfo : EIATTR_KPARAM_INFO
	.align		4
.L_7:
        /*0008*/ 	.byte	0x04, 0x17
        /*000a*/ 	.short	(.L_9 - .L_8)
.L_8:
        /*000c*/ 	.word	0x00000000
        /*0010*/ 	.short	0x0000
        /*0012*/ 	.short	0x0000
        /*0014*/ 	.byte	0x00, 0xf5, 0x21, 0x00


	//----- nvinfo : EIATTR_SPARSE_MMA_MASK
	.align		4
.L_9:
        /*0018*/ 	.byte	0x03, 0x50
        /*001a*/ 	.short	0x0000


	//----- nvinfo : EIATTR_MAXREG_COUNT
	.align		4
        /*001c*/ 	.byte	0x03, 0x1b
        /*001e*/ 	.short	0x00ff


	//----- nvinfo : EIATTR_NUM_BARRIERS
	.align		4
        /*0020*/ 	.byte	0x02, 0x4c
        /*0022*/ 	.byte	0x01
	.zero		1


	//----- nvinfo : EIATTR_MERCURY_ISA_VERSION
	.align		4
        /*0024*/ 	.byte	0x03, 0x5f
        /*0026*/ 	.short	0x0101


	//----- nvinfo : EIATTR_VRC_CTA_INIT_COUNT
	.align		4
        /*0028*/ 	.byte	0x02, 0x4a
	.zero		1
	.zero		1


	//----- nvinfo : EIATTR_EXIT_INSTR_OFFSETS
	.align		4
        /*002c*/ 	.byte	0x04, 0x1c
        /*002e*/ 	.short	(.L_11 - .L_10)


	//   ....[0]....
.L_10:
        /*0030*/ 	.word	0x000001c0


	//----- nvinfo : EIATTR_CBANK_PARAM_SIZE
	.align		4
.L_11:
        /*0034*/ 	.byte	0x03, 0x19
        /*0036*/ 	.short	0x0008


	//----- nvinfo : EIATTR_PARAM_CBANK
	.align		4
        /*0038*/ 	.byte	0x04, 0x0a
        /*003a*/ 	.short	(.L_13 - .L_12)
	.align		4
.L_12:
        /*003c*/ 	.word	index@(.nv.constant0._Z16matrix_transposePf)
        /*0040*/ 	.short	0x0380
        /*0042*/ 	.short	0x0008


	//----- nvinfo : EIATTR_SW_WAR
	.align		4
.L_13:
        /*0044*/ 	.byte	0x04, 0x36
        /*0046*/ 	.short	(.L_15 - .L_14)
.L_14:
        /*0048*/ 	.word	0x00000008
.L_15:


//--------------------- .nv.callgraph             --------------------------
	.section	.nv.callgraph,"",@"SHT_CUDA_CALLGRAPH"
	.align	4
	.sectionentsize	8
	.align		4
        /*0000*/ 	.word	0x00000000
	.align		4
        /*0004*/ 	.word	0xffffffff
	.align		4
        /*0008*/ 	.word	0x00000000
	.align		4
        /*000c*/ 	.word	0xfffffffe
	.align		4
        /*0010*/ 	.word	0x00000000
	.align		4
        /*0014*/ 	.word	0xfffffffd
	.align		4
        /*0018*/ 	.word	0x00000000
	.align		4
        /*001c*/ 	.word	0xfffffffc


//--------------------- .text._Z16matrix_transposePf --------------------------
	.section	.text._Z16matrix_transposePf,"ax",@progbits
	.align	128
        .global         _Z16matrix_transposePf
        .type           _Z16matrix_transposePf,@function
        .size           _Z16matrix_transposePf,(.L_x_1 - _Z16matrix_transposePf)
        .other          _Z16matrix_transposePf,@"STO_CUDA_ENTRY STV_DEFAULT"
_Z16matrix_transposePf:
.text._Z16matrix_transposePf:
[----:B------:R-:W-:Y:S01]  /*0000*/  LDC R1, c[0x0][0x37c] ;  /* 0x0000df00ff017b82 */ /* 0x000fe20000000800 */
[----:B------:R-:W0:Y:S07]  /*0010*/  S2R R9, SR_TID.X ;  /* 0x0000000000097919 */ /* 0x000e2e0000002100 */
[----:B------:R-:W1:Y:S01]  /*0020*/  LDC.64 R2, c[0x0][0x380] ;  /* 0x0000e000ff027b82 */ /* 0x000e620000000a00 */
[----:B------:R-:W2:Y:S01]  /*0030*/  LDCU.64 UR6, c[0x0][0x358] ;  /* 0x00006b00ff0677ac */ /* 0x000ea20008000a00 */
[----:B------:R-:W0:Y:S01]  /*0040*/  S2R R7, SR_TID.Y ;  /* 0x0000000000077919 */ /* 0x000e220000002200 */
[----:B------:R-:W3:Y:S01]  /*0050*/  S2R R11, SR_CTAID.X ;  /* 0x00000000000b7919 */ /* 0x000ee20000002500 */
[----:B------:R-:W4:Y:S01]  /*0060*/  S2R R13, SR_CTAID.Y ;  /* 0x00000000000d7919 */ /* 0x000f220000002600 */
[----:B0-----:R-:W-:-:S04]  /*0070*/  LEA R0, R9, R7, 0x3 ;  /* 0x0000000709007211 */ /* 0x001fc800078e18ff */
[----:B---3--:R-:W-:-:S05]  /*0080*/  LEA R4, R11, R0, 0x4 ;  /* 0x000000000b047211 */ /* 0x008fca00078e20ff */
[----:B----4-:R-:W-:-:S04]  /*0090*/  IMAD R5, R13, 0x2, R4 ;  /* 0x000000020d057824 */ /* 0x010fc800078e0204 */
[----:B-1----:R-:W-:-:S06]  /*00a0*/  IMAD.WIDE R4, R5, 0x4, R2 ;  /* 0x0000000405047825 */ /* 0x002fcc00078e0202 */
[----:B--2---:R-:W2:Y:S01]  /*00b0*/  LDG.E R4, desc[UR6][R4.64] ;  /* 0x0000000604047981 */ /* 0x004ea2000c1e1900 */
[----:B------:R-:W0:Y:S01]  /*00c0*/  S2UR UR5, SR_CgaCtaId ;  /* 0x00000000000579c3 */ /* 0x000e220000008800 */
[----:B------:R-:W-:Y:S01]  /*00d0*/  UMOV UR4, 0x400 ;  /* 0x0000040000047882 */ /* 0x000fe20000000000 */
[----:B------:R-:W-:Y:S01]  /*00e0*/  LEA R0, R13, R0, 0x4 ;  /* 0x000000000d007211 */ /* 0x000fe200078e20ff */
[----:B0-----:R-:W-:-:S06]  /*00f0*/  ULEA UR4, UR5, UR4, 0x18 ;  /* 0x0000000405047291 */ /* 0x001fcc000f8ec0ff */
[----:B------:R-:W-:Y:S02]  /*0100*/  LEA R8, R7, UR4, 0x3 ;  /* 0x0000000407087c11 */ /* 0x000fe4000f8e18ff */
[----:B------:R-:W-:-:S03]  /*0110*/  LEA R6, R9, UR4, 0x3 ;  /* 0x0000000409067c11 */ /* 0x000fc6000f8e18ff */
[----:B------:R-:W-:Y:S01]  /*0120*/  IMAD R8, R9, 0x4, R8 ;  /* 0x0000000409087824 */ /* 0x000fe200078e0208 */
[----:B------:R-:W-:Y:S01]  /*0130*/  LEA R7, R7, R6, 0x2 ;  /* 0x0000000607077211 */ /* 0x000fe200078e10ff */
[----:B------:R-:W-:-:S04]  /*0140*/  IMAD R9, R11, 0x2, R0 ;  /* 0x000000020b097824 */ /* 0x000fc800078e0200 */
[----:B------:R-:W-:Y:S01]  /*0150*/  IMAD.WIDE.U32 R2, R9, 0x4, R2 ;  /* 0x0000000409027825 */ /* 0x000fe200078e0002 */
[----:B--2---:R-:W-:Y:S04]  /*0160*/  STS [R7], R4 ;  /* 0x0000000407007388 */ /* 0x004fe80000000800 */
[----:B------:R-:W0:Y:S04]  /*0170*/  LDS R8, [R8] ;  /* 0x0000000008087984 */ /* 0x000e280000000800 */
[----:B0-----:R-:W-:Y:S01]  /*0180*/  STS [R7], R8 ;  /* 0x0000000807007388 */ /* 0x001fe20000000800 */
[----:B------:R-:W-:Y:S06]  /*0190*/  BAR.SYNC.DEFER_BLOCKING 0x0 ;  /* 0x0000000000007b1d */ /* 0x000fec0000010000 */
[----:B------:R-:W0:Y:S04]  /*01a0*/  LDS R5, [R7] ;  /* 0x0000000007057984 */ /* 0x000e280000000800 */
[----:B0-----:R-:W-:Y:S01]  /*01b0*/  STG.E desc[UR6][R2.64], R5 ;  /* 0x0000000502007986 */ /* 0x001fe2000c101906 */
[----:B------:R-:W-:Y:S05]  /*01c0*/  EXIT ;  /* 0x000000000000794d */ /* 0x000fea0003800000 */
.L_x_0:
[----:B------:R-:W-:-:S00]  /*01d0*/  BRA `(.L_x_0) ;  /* 0xfffffffc00fc7947 */ /* 0x000fc0000383ffff */
[----:B------:R-:W-:-:S00]  /*01e0*/  NOP ;  /* 0x0000000000007918 */ /* 0x000fc00000000000 */
        /* <DEDUP_REMOVED lines=9> */
.L_x_1:


//--------------------- .nv.shared._Z16matrix_transposePf --------------------------
	.section	.nv.shared._Z16matrix_transposePf,"aw",@nobits
	.sectionflags	@""
	.align	4
.nv.shared._Z16matrix_transposePf:
	.zero		1040


//--------------------- .nv.shared.reserved.0     --------------------------
	.section	.nv.shared.reserved.0,"aw",@nobits
	.weak		__nv_reservedSMEM_offset_0_alias
	.size		__nv_reservedSMEM_offset_0_alias, 0, 64
	.other		__nv_reservedSMEM_offset_0_alias,@"STO_CUDA_RESERVED_SHARED STV_DEFAULT"
__nv_reservedSMEM_offset_0_alias:
	.zero		0
	.zero		64


//--------------------- .nv.constant0._Z16matrix_transposePf --------------------------
	.section	.nv.constant0._Z16matrix_transposePf,"a",@progbits
	.sectionflags	@""
	.align	4
.nv.constant0._Z16matrix_transposePf:
	.zero		904


//--------------------- SYMBOLS --------------------------

	.type		.nv.reservedSmem.offset0,@object
	.size		.nv.reservedSmem.offset0,0x4
	.type		.nv.reservedSmem.cap,@object
	.size		.nv.reservedSmem.cap,0x4
